	.headerflags	@"EF_CUDA_TEXMODE_UNIFIED EF_CUDA_64BIT_ADDRESS EF_CUDA_ACCELERATORS EF_CUDA_SM90 EF_CUDA_VIRTUAL_SM(EF_CUDA_SM90)"
	.elftype	@"ET_EXEC"


//--------------------- .nv.info                  --------------------------
	.section	.nv.info,"",@"SHT_CUDA_INFO"
	.align	4


	//----- nvinfo : EIATTR_REGCOUNT
	.align		4
        /*0000*/ 	.byte	0x04, 0x2f
        /*0002*/ 	.short	(.L_1 - .L_0)
	.align		4
.L_0:
        /*0004*/ 	.word	index@(triton_poi_fused_convolution_6)
        /*0008*/ 	.word	0x0000000c


	//----- nvinfo : EIATTR_MIN_STACK_SIZE
	.align		4
.L_1:
        /*000c*/ 	.byte	0x04, 0x12
        /*000e*/ 	.short	(.L_3 - .L_2)
	.align		4
.L_2:
        /*0010*/ 	.word	index@(triton_poi_fused_convolution_6)
        /*0014*/ 	.word	0x00000000


	//----- nvinfo : EIATTR_FRAME_SIZE
	.align		4
.L_3:
        /*0018*/ 	.byte	0x04, 0x11
        /*001a*/ 	.short	(.L_5 - .L_4)
	.align		4
.L_4:
        /*001c*/ 	.word	index@(triton_poi_fused_convolution_6)
        /*0020*/ 	.word	0x00000000


	//----- nvinfo : EIATTR_MIN_STACK_SIZE
	.align		4
.L_5:
        /*0024*/ 	.byte	0x04, 0x12
        /*0026*/ 	.short	(.L_7 - .L_6)
	.align		4
.L_6:
        /*0028*/ 	.word	index@(triton_poi_fused_convolution_6)
        /*002c*/ 	.word	0x00000000
.L_7:


//--------------------- .nv.info.triton_poi_fused_convolution_6 --------------------------
	.section	.nv.info.triton_poi_fused_convolution_6,"",@"SHT_CUDA_INFO"
	.sectionflags	@""
	.align	4


	//----- nvinfo : EIATTR_CUDA_API_VERSION
	.align		4
        /*0000*/ 	.byte	0x04, 0x37
        /*0002*/ 	.short	(.L_9 - .L_8)
.L_8:
        /*0004*/ 	.word	0x0000007c


	//----- nvinfo : EIATTR_KPARAM_INFO
	.align		4
.L_9:
        /*0008*/ 	.byte	0x04, 0x17
        /*000a*/ 	.short	(.L_11 - .L_10)
.L_10:
        /*000c*/ 	.word	0x00000000
        /*0010*/ 	.short	0x0002
        /*0012*/ 	.short	0x0010
        /*0014*/ 	.byte	0x00, 0xf0, 0x11, 0x00


	//----- nvinfo : EIATTR_KPARAM_INFO
	.align		4
.L_11:
        /*0018*/ 	.byte	0x04, 0x17
        /*001a*/ 	.short	(.L_13 - .L_12)
.L_12:
        /*001c*/ 	.word	0x00000000
        /*0020*/ 	.short	0x0001
        /*0022*/ 	.short	0x0008
        /*0024*/ 	.byte	0x00, 0xf4, 0x21, 0x00


	//----- nvinfo : EIATTR_KPARAM_INFO
	.align		4
.L_13:
        /*0028*/ 	.byte	0x04, 0x17
        /*002a*/ 	.short	(.L_15 - .L_14)
.L_14:
        /*002c*/ 	.word	0x00000000
        /*0030*/ 	.short	0x0000
        /*0032*/ 	.short	0x0000
        /*0034*/ 	.byte	0x00, 0xf4, 0x21, 0x00


	//----- nvinfo : EIATTR_SPARSE_MMA_MASK
	.align		4
.L_15:
        /*0038*/ 	.byte	0x03, 0x50
        /*003a*/ 	.short	0x0000


	//----- nvinfo : EIATTR_MAXREG_COUNT
	.align		4
        /*003c*/ 	.byte	0x03, 0x1b
        /*003e*/ 	.short	0x00ff


	//----- nvinfo : EIATTR_EXIT_INSTR_OFFSETS
	.align		4
        /*0040*/ 	.byte	0x04, 0x1c
        /*0042*/ 	.short	(.L_17 - .L_16)


	//   ....[0]....
.L_16:
        /*0044*/ 	.word	0x000001b0


	//   ....[1]....
        /*0048*/ 	.word	0x000001d0


	//----- nvinfo : EIATTR_REQNTID
	.align		4
.L_17:
        /*004c*/ 	.byte	0x04, 0x10
        /*004e*/ 	.short	(.L_19 - .L_18)
.L_18:
        /*0050*/ 	.word	0x00000080
        /*0054*/ 	.word	0x00000001
        /*0058*/ 	.word	0x00000001


	//----- nvinfo : EIATTR_CBANK_PARAM_SIZE
	.align		4
.L_19:
        /*005c*/ 	.byte	0x03, 0x19
        /*005e*/ 	.short	0x0014


	//----- nvinfo : EIATTR_PARAM_CBANK
	.align		4
        /*0060*/ 	.byte	0x04, 0x0a
        /*0062*/ 	.short	(.L_21 - .L_20)
	.align		4
.L_20:
        /*0064*/ 	.word	index@(.nv.constant0.triton_poi_fused_convolution_6)
        /*0068*/ 	.short	0x0210
        /*006a*/ 	.short	0x0014


	//----- nvinfo : EIATTR_SW_WAR
	.align		4
.L_21:
        /*006c*/ 	.byte	0x04, 0x36
        /*006e*/ 	.short	(.L_23 - .L_22)
.L_22:
        /*0070*/ 	.word	0x00000008
.L_23:


//--------------------- .nv.callgraph             --------------------------
	.section	.nv.callgraph,"",@"SHT_CUDA_CALLGRAPH"
	.align	4
	.sectionentsize	8
	.align		4
        /*0000*/ 	.word	0x00000000
	.align		4
        /*0004*/ 	.word	0xffffffff
	.align		4
        /*0008*/ 	.word	0x00000000
	.align		4
        /*000c*/ 	.word	0xfffffffe
	.align		4
        /*0010*/ 	.word	0x00000000
	.align		4
        /*0014*/ 	.word	0xfffffffd
	.align		4
        /*0018*/ 	.word	0x00000000
	.align		4
        /*001c*/ 	.word	0xfffffffc


//--------------------- .text.triton_poi_fused_convolution_6 --------------------------
	.section	.text.triton_poi_fused_convolution_6,"ax",@progbits
	.align	128
        .global         triton_poi_fused_convolution_6
        .type           triton_poi_fused_convolution_6,@function
        .size           triton_poi_fused_convolution_6,(.L_x_1 - triton_poi_fused_convolution_6)
        .other          triton_poi_fused_convolution_6,@"STO_CUDA_ENTRY STV_DEFAULT"
triton_poi_fused_convolution_6:
.text.triton_poi_fused_convolution_6:
[----:B------:R-:W0:Y:S02]  /*0000*/  LDC R1, c[0x0][0x28] ;  /* 0x00000a00ff017b82 */ /* 0x000e240000000800 */
[----:B------:R-:W1:Y:S01]  /*0010*/  S2R R0, SR_TID.X ;  /* 0x0000000000007919 */ /* 0x000e620000002100 */
[----:B------:R-:W2:Y:S01]  /*0020*/  LDC.64 R2, c[0x0][0x210] ;  /* 0x00008400ff027b82 */ /* 0x000ea20000000a00 */
[----:B------:R-:W-:Y:S01]  /*0030*/  ULDC.64 UR4, c[0x0][0x208] ;  /* 0x0000820000047ab9 */ /* 0x000fe20000000a00 */
[----:B------:R-:W3:Y:S06]  /*0040*/  S2R R7, SR_CTAID.X ;  /* 0x0000000000077919 */ /* 0x000eec0000002500 */
[----:B------:R-:W4:Y:S01]  /*0050*/  LDC.64 R4, c[0x0][0x218] ;  /* 0x00008600ff047b82 */ /* 0x000f220000000a00 */
[----:B-1----:R-:W-:Y:S01]  /*0060*/  IMAD.SHL.U32 R0, R0, 0x2, RZ ;  /* 0x0000000200007824 */ /* 0x002fe200078e00ff */
[----:B---3--:R-:W-:-:S04]  /*0070*/  SHF.R.S32.HI R6, RZ, 0x17, R7 ;  /* 0x00000017ff067819 */ /* 0x008fc80000011407 */
[----:B------:R-:W-:Y:S02]  /*0080*/  LOP3.LUT R0, R0, 0xfe, RZ, 0xc0, !PT ;  /* 0x000000fe00007812 */ /* 0x000fe400078ec0ff */
[----:B------:R-:W-:-:S03]  /*0090*/  SGXT R6, R6, 0x1 ;  /* 0x000000010606781a */ /* 0x000fc60000000200 */
[----:B------:R-:W-:-:S04]  /*00a0*/  IMAD R7, R7, 0x100, R0 ;  /* 0x0000010007077824 */ /* 0x000fc800078e0200 */
[C---:B--2---:R-:W-:Y:S01]  /*00b0*/  IMAD.WIDE R2, R7.reuse, 0x4, R2 ;  /* 0x0000000407027825 */ /* 0x044fe200078e0202 */
[----:B------:R-:W-:Y:S02]  /*00c0*/  LEA.HI R6, R6, R7, RZ, 0x4 ;  /* 0x0000000706067211 */ /* 0x000fe400078f20ff */
[----:B------:R-:W-:Y:S02]  /*00d0*/  ISETP.GE.AND P0, PT, R7, 0x100, PT ;  /* 0x000001000700780c */ /* 0x000fe40003f06270 */
[----:B------:R-:W-:-:S04]  /*00e0*/  SHF.R.S32.HI R6, RZ, 0x4, R6 ;  /* 0x00000004ff067819 */ /* 0x000fc80000011406 */
[----:B------:R-:W-:-:S04]  /*00f0*/  LEA.HI R0, R6, R6, RZ, 0x2 ;  /* 0x0000000606007211 */ /* 0x000fc800078f10ff */
[----:B------:R-:W-:Y:S01]  /*0100*/  LOP3.LUT R9, R0, 0xfffffffc, RZ, 0xc0, !PT ;  /* 0xfffffffc00097812 */ /* 0x000fe200078ec0ff */
[----:B------:R-:W-:-:S04]  /*0110*/  IMAD.MOV.U32 R0, RZ, RZ, RZ ;  /* 0x000000ffff007224 */ /* 0x000fc800078e00ff */
[----:B------:R-:W-:Y:S01]  /*0120*/  IMAD.IADD R9, R6, 0x1, -R9 ;  /* 0x0000000106097824 */ /* 0x000fe200078e0a09 */
[----:B------:R-:W-:-:S03]  /*0130*/  CS2R R6, SRZ ;  /* 0x0000000000067805 */ /* 0x000fc6000001ff00 */
[----:B----4-:R-:W-:-:S03]  /*0140*/  IMAD.WIDE R4, R9, 0x4, R4 ;  /* 0x0000000409047825 */ /* 0x010fc600078e0204 */
[----:B------:R-:W2:Y:S01]  /*0150*/  @!P0 LDG.E.64 R6, desc[UR4][R2.64] ;  /* 0x0000000402068981 */ /* 0x000ea2000c1e1b00 */
[----:B------:R-:W-:-:S03]  /*0160*/  IMAD.MOV.U32 R9, RZ, RZ, RZ ;  /* 0x000000ffff097224 */ /* 0x000fc600078e00ff */
[----:B------:R-:W2:Y:S04]  /*0170*/  @!P0 LDG.E.EL R0, desc[UR4][R4.64] ;  /* 0x0000000404008981 */ /* 0x000ea8000c2e1900 */
[----:B------:R-:W3:Y:S01]  /*0180*/  @!P0 LDG.E.EL R9, desc[UR4][R4.64] ;  /* 0x0000000404098981 */ /* 0x000ee2000c2e1900 */
[----:B--2---:R-:W-:Y:S01]  /*0190*/  FADD R7, R0, R7 ;  /* 0x0000000700077221 */ /* 0x004fe20000000000 */
[----:B---3--:R-:W-:Y:S01]  /*01a0*/  FADD R6, R9, R6 ;  /* 0x0000000609067221 */ /* 0x008fe20000000000 */
[----:B------:R-:W-:Y:S06]  /*01b0*/  @P0 EXIT ;  /* 0x000000000000094d */ /* 0x000fec0003800000 */
[----:B------:R-:W-:Y:S01]  /*01c0*/  STG.E.64 desc[UR4][R2.64], R6 ;  /* 0x0000000602007986 */ /* 0x000fe2000c101b04 */
[----:B------:R-:W-:Y:S05]  /*01d0*/  EXIT ;  /* 0x000000000000794d */ /* 0x000fea0003800000 */
.L_x_0:
[----:B------:R-:W-:-:S00]  /*01e0*/  BRA `(.L_x_0) ;  /* 0xfffffffc00fc7947 */ /* 0x000fc0000383ffff */
[----:B------:R-:W-:-:S00]  /*01f0*/  NOP ;  /* 0x0000000000007918 */ /* 0x000fc00000000000 */
        /* <DEDUP_REMOVED lines=8> */
.L_x_1:


//--------------------- .nv.constant0.triton_poi_fused_convolution_6 --------------------------
	.section	.nv.constant0.triton_poi_fused_convolution_6,"a",@progbits
	.sectionflags	@""
	.align	4
.nv.constant0.triton_poi_fused_convolution_6:
	.zero		548
